//
// Generated by NVIDIA NVVM Compiler
//
// Compiler Build ID: CL-36424714
// Cuda compilation tools, release 13.0, V13.0.88
// Based on NVVM 20.0.0
//

.version 9.0
.target sm_100
.address_size 64

	// .globl	_Z7SOR_addPf

.visible .entry _Z7SOR_addPf(
	.param .u64 .ptr .align 1 _Z7SOR_addPf_param_0
)
{
	.reg .pred 	%p<13>;
	.reg .b32 	%r<18>;
	.reg .b32 	%f<89>;
	.reg .b64 	%rd<9>;
	.reg .b64 	%fd<65>;

	ld.param.u64 	%rd5, [_Z7SOR_addPf_param_0];
	cvta.to.global.u64 	%rd1, %rd5;
	mov.u32 	%r8, %tid.x;
	mov.u32 	%r9, %tid.y;
	shl.b32 	%r10, %r9, 11;
	or.b32  	%r16, %r10, %r8;
	mov.u32 	%r2, %ntid.x;
	mov.u32 	%r11, %ntid.y;
	mul.lo.s32 	%r3, %r2, %r11;
	mul.wide.s32 	%rd8, %r2, 4;
$L__BB0_1:
	setp.lt.u32 	%p4, %r16, 2048;
	and.b32  	%r12, %r16, 2047;
	setp.eq.s32 	%p5, %r12, 0;
	mov.pred 	%p12, 0;
	or.pred  	%p6, %p4, %p5;
	@%p6 bra 	$L__BB0_3;
	mul.lo.s32 	%r13, %r16, -4196353;
	setp.gt.u32 	%p12, %r13, 2098176;
$L__BB0_3:
	setp.gt.u32 	%p7, %r16, 4192256;
	not.pred 	%p8, %p12;
	or.pred  	%p9, %p7, %p8;
	@%p9 bra 	$L__BB0_6;
	mul.wide.u32 	%rd6, %r16, 4;
	add.s64 	%rd2, %rd1, %rd6;
	sub.s32 	%r15, %r16, %r2;
	mul.wide.u32 	%rd7, %r15, 4;
	add.s64 	%rd3, %rd1, %rd7;
	add.s64 	%rd4, %rd2, %rd8;
	mov.b32 	%r17, 0;
$L__BB0_5:
	ld.global.f32 	%f1, [%rd2];
	cvt.f64.f32 	%fd1, %f1;
	ld.global.f32 	%f2, [%rd2+-4];
	ld.global.f32 	%f3, [%rd2+4];
	add.f32 	%f4, %f2, %f3;
	ld.global.f32 	%f5, [%rd3];
	add.f32 	%f6, %f4, %f5;
	ld.global.f32 	%f7, [%rd4];
	add.f32 	%f8, %f6, %f7;
	cvt.f64.f32 	%fd2, %f8;
	mul.f64 	%fd3, %fd2, 0d3FD0000000000000;
	sub.f64 	%fd4, %fd1, %fd3;
	cvt.rn.f32.f64 	%f9, %fd4;
	bar.sync 	0;
	cvt.f64.f32 	%fd5, %f9;
	mul.f64 	%fd6, %fd5, 0d3FFFAE147AE147AE;
	ld.global.f32 	%f10, [%rd2];
	cvt.f64.f32 	%fd7, %f10;
	sub.f64 	%fd8, %fd7, %fd6;
	cvt.rn.f32.f64 	%f11, %fd8;
	st.global.f32 	[%rd2], %f11;
	bar.sync 	0;
	ld.global.f32 	%f12, [%rd2];
	cvt.f64.f32 	%fd9, %f12;
	ld.global.f32 	%f13, [%rd2+-4];
	ld.global.f32 	%f14, [%rd2+4];
	add.f32 	%f15, %f13, %f14;
	ld.global.f32 	%f16, [%rd3];
	add.f32 	%f17, %f15, %f16;
	ld.global.f32 	%f18, [%rd4];
	add.f32 	%f19, %f17, %f18;
	cvt.f64.f32 	%fd10, %f19;
	mul.f64 	%fd11, %fd10, 0d3FD0000000000000;
	sub.f64 	%fd12, %fd9, %fd11;
	cvt.rn.f32.f64 	%f20, %fd12;
	bar.sync 	0;
	cvt.f64.f32 	%fd13, %f20;
	mul.f64 	%fd14, %fd13, 0d3FFFAE147AE147AE;
	ld.global.f32 	%f21, [%rd2];
	cvt.f64.f32 	%fd15, %f21;
	sub.f64 	%fd16, %fd15, %fd14;
	cvt.rn.f32.f64 	%f22, %fd16;
	st.global.f32 	[%rd2], %f22;
	bar.sync 	0;
	ld.global.f32 	%f23, [%rd2];
	cvt.f64.f32 	%fd17, %f23;
	ld.global.f32 	%f24, [%rd2+-4];
	ld.global.f32 	%f25, [%rd2+4];
	add.f32 	%f26, %f24, %f25;
	ld.global.f32 	%f27, [%rd3];
	add.f32 	%f28, %f26, %f27;
	ld.global.f32 	%f29, [%rd4];
	add.f32 	%f30, %f28, %f29;
	cvt.f64.f32 	%fd18, %f30;
	mul.f64 	%fd19, %fd18, 0d3FD0000000000000;
	sub.f64 	%fd20, %fd17, %fd19;
	cvt.rn.f32.f64 	%f31, %fd20;
	bar.sync 	0;
	cvt.f64.f32 	%fd21, %f31;
	mul.f64 	%fd22, %fd21, 0d3FFFAE147AE147AE;
	ld.global.f32 	%f32, [%rd2];
	cvt.f64.f32 	%fd23, %f32;
	sub.f64 	%fd24, %fd23, %fd22;
	cvt.rn.f32.f64 	%f33, %fd24;
	st.global.f32 	[%rd2], %f33;
	bar.sync 	0;
	ld.global.f32 	%f34, [%rd2];
	cvt.f64.f32 	%fd25, %f34;
	ld.global.f32 	%f35, [%rd2+-4];
	ld.global.f32 	%f36, [%rd2+4];
	add.f32 	%f37, %f35, %f36;
	ld.global.f32 	%f38, [%rd3];
	add.f32 	%f39, %f37, %f38;
	ld.global.f32 	%f40, [%rd4];
	add.f32 	%f41, %f39, %f40;
	cvt.f64.f32 	%fd26, %f41;
	mul.f64 	%fd27, %fd26, 0d3FD0000000000000;
	sub.f64 	%fd28, %fd25, %fd27;
	cvt.rn.f32.f64 	%f42, %fd28;
	bar.sync 	0;
	cvt.f64.f32 	%fd29, %f42;
	mul.f64 	%fd30, %fd29, 0d3FFFAE147AE147AE;
	ld.global.f32 	%f43, [%rd2];
	cvt.f64.f32 	%fd31, %f43;
	sub.f64 	%fd32, %fd31, %fd30;
	cvt.rn.f32.f64 	%f44, %fd32;
	st.global.f32 	[%rd2], %f44;
	bar.sync 	0;
	ld.global.f32 	%f45, [%rd2];
	cvt.f64.f32 	%fd33, %f45;
	ld.global.f32 	%f46, [%rd2+-4];
	ld.global.f32 	%f47, [%rd2+4];
	add.f32 	%f48, %f46, %f47;
	ld.global.f32 	%f49, [%rd3];
	add.f32 	%f50, %f48, %f49;
	ld.global.f32 	%f51, [%rd4];
	add.f32 	%f52, %f50, %f51;
	cvt.f64.f32 	%fd34, %f52;
	mul.f64 	%fd35, %fd34, 0d3FD0000000000000;
	sub.f64 	%fd36, %fd33, %fd35;
	cvt.rn.f32.f64 	%f53, %fd36;
	bar.sync 	0;
	cvt.f64.f32 	%fd37, %f53;
	mul.f64 	%fd38, %fd37, 0d3FFFAE147AE147AE;
	ld.global.f32 	%f54, [%rd2];
	cvt.f64.f32 	%fd39, %f54;
	sub.f64 	%fd40, %fd39, %fd38;
	cvt.rn.f32.f64 	%f55, %fd40;
	st.global.f32 	[%rd2], %f55;
	bar.sync 	0;
	ld.global.f32 	%f56, [%rd2];
	cvt.f64.f32 	%fd41, %f56;
	ld.global.f32 	%f57, [%rd2+-4];
	ld.global.f32 	%f58, [%rd2+4];
	add.f32 	%f59, %f57, %f58;
	ld.global.f32 	%f60, [%rd3];
	add.f32 	%f61, %f59, %f60;
	ld.global.f32 	%f62, [%rd4];
	add.f32 	%f63, %f61, %f62;
	cvt.f64.f32 	%fd42, %f63;
	mul.f64 	%fd43, %fd42, 0d3FD0000000000000;
	sub.f64 	%fd44, %fd41, %fd43;
	cvt.rn.f32.f64 	%f64, %fd44;
	bar.sync 	0;
	cvt.f64.f32 	%fd45, %f64;
	mul.f64 	%fd46, %fd45, 0d3FFFAE147AE147AE;
	ld.global.f32 	%f65, [%rd2];
	cvt.f64.f32 	%fd47, %f65;
	sub.f64 	%fd48, %fd47, %fd46;
	cvt.rn.f32.f64 	%f66, %fd48;
	st.global.f32 	[%rd2], %f66;
	bar.sync 	0;
	ld.global.f32 	%f67, [%rd2];
	cvt.f64.f32 	%fd49, %f67;
	ld.global.f32 	%f68, [%rd2+-4];
	ld.global.f32 	%f69, [%rd2+4];
	add.f32 	%f70, %f68, %f69;
	ld.global.f32 	%f71, [%rd3];
	add.f32 	%f72, %f70, %f71;
	ld.global.f32 	%f73, [%rd4];
	add.f32 	%f74, %f72, %f73;
	cvt.f64.f32 	%fd50, %f74;
	mul.f64 	%fd51, %fd50, 0d3FD0000000000000;
	sub.f64 	%fd52, %fd49, %fd51;
	cvt.rn.f32.f64 	%f75, %fd52;
	bar.sync 	0;
	cvt.f64.f32 	%fd53, %f75;
	mul.f64 	%fd54, %fd53, 0d3FFFAE147AE147AE;
	ld.global.f32 	%f76, [%rd2];
	cvt.f64.f32 	%fd55, %f76;
	sub.f64 	%fd56, %fd55, %fd54;
	cvt.rn.f32.f64 	%f77, %fd56;
	st.global.f32 	[%rd2], %f77;
	bar.sync 	0;
	ld.global.f32 	%f78, [%rd2];
	cvt.f64.f32 	%fd57, %f78;
	ld.global.f32 	%f79, [%rd2+-4];
	ld.global.f32 	%f80, [%rd2+4];
	add.f32 	%f81, %f79, %f80;
	ld.global.f32 	%f82, [%rd3];
	add.f32 	%f83, %f81, %f82;
	ld.global.f32 	%f84, [%rd4];
	add.f32 	%f85, %f83, %f84;
	cvt.f64.f32 	%fd58, %f85;
	mul.f64 	%fd59, %fd58, 0d3FD0000000000000;
	sub.f64 	%fd60, %fd57, %fd59;
	cvt.rn.f32.f64 	%f86, %fd60;
	bar.sync 	0;
	cvt.f64.f32 	%fd61, %f86;
	mul.f64 	%fd62, %fd61, 0d3FFFAE147AE147AE;
	ld.global.f32 	%f87, [%rd2];
	cvt.f64.f32 	%fd63, %f87;
	sub.f64 	%fd64, %fd63, %fd62;
	cvt.rn.f32.f64 	%f88, %fd64;
	st.global.f32 	[%rd2], %f88;
	bar.sync 	0;
	add.s32 	%r17, %r17, 8;
	setp.ne.s32 	%p10, %r17, 2000;
	@%p10 bra 	$L__BB0_5;
$L__BB0_6:
	add.s32 	%r16, %r16, %r3;
	setp.lt.u32 	%p11, %r16, 4194304;
	@%p11 bra 	$L__BB0_1;
	ret;

}


// ===== COMPILED SASS (sm_100) =====

	.target	sm_100

	.elftype	@"ET_EXEC"


//--------------------- .note.nv.tkinfo           --------------------------
	.section	.note.nv.tkinfo,"",@"SHT_NOTE"
	.sectionflags	@"SHF_NOTE_NV_TKINFO"
	.tkinfo
        /*0018*/ 	.word	0x00000002
        /*0030*/ 	.string	""
        /*0030*/ 	.string	"ptxas"
        /*0030*/ 	.string	"Cuda compilation tools, release 13.0, V13.0.88"
        /*0030*/ 	.string	"Build cuda_13.0.r13.0/compiler.36424714_0"
        /*0030*/ 	.string	"-arch sm_100 -m 64 "



//--------------------- .note.nv.cuinfo           --------------------------
	.section	.note.nv.cuinfo,"",@"SHT_NOTE"
	.sectionflags	@"SHF_NOTE_NV_CUINFO"
        /*0018*/ 	.short	0x0002
        /*001a*/ 	.short	0x0064
        /*001c*/ 	.short	0x0082
	.zero		2


//--------------------- .nv.info                  --------------------------
	.section	.nv.info,"",@"SHT_CUDA_INFO"
	.align	4


	//----- nvinfo : EIATTR_REGCOUNT
	.align		4
        /*0000*/ 	.byte	0x04, 0x2f
        /*0002*/ 	.short	(.L_1 - .L_0)
	.align		4
.L_0:
        /*0004*/ 	.word	index@(_Z7SOR_addPf)
        /*0008*/ 	.word	0x0000001a


	//----- nvinfo : EIATTR_FRAME_SIZE
	.align		4
.L_1:
        /*000c*/ 	.byte	0x04, 0x11
        /*000e*/ 	.short	(.L_3 - .L_2)
	.align		4
.L_2:
        /*0010*/ 	.word	index@(_Z7SOR_addPf)
        /*0014*/ 	.word	0x00000000


	//----- nvinfo : EIATTR_MIN_STACK_SIZE
	.align		4
.L_3:
        /*0018*/ 	.byte	0x04, 0x12
        /*001a*/ 	.short	(.L_5 - .L_4)
	.align		4
.L_4:
        /*001c*/ 	.word	index@(_Z7SOR_addPf)
        /*0020*/ 	.word	0x00000000
.L_5:


//--------------------- .nv.compat                --------------------------
	.section	.nv.compat,"",@"SHT_CUDA_COMPAT_INFO"
	.align	4
        /*0000*/ 	.byte	0x02, 0x09, 0x00, 0x00, 0x02, 0x02, 0x01, 0x00, 0x02, 0x05, 0x05, 0x00, 0x03, 0x07, 0x01, 0x01
        /*0010*/ 	.byte	0x02, 0x03, 0x00, 0x00, 0x02, 0x06, 0x01, 0x00, 0x04, 0x0b, 0x08, 0x00, 0x01, 0x00, 0x00, 0x00
        /*0020*/ 	.byte	0x00, 0x00, 0x00, 0x00


//--------------------- .nv.info._Z7SOR_addPf     --------------------------
	.section	.nv.info._Z7SOR_addPf,"",@"SHT_CUDA_INFO"
	.sectionflags	@""
	.align	4


	//----- nvinfo : EIATTR_CUDA_API_VERSION
	.align		4
        /*0000*/ 	.byte	0x04, 0x37
        /*0002*/ 	.short	(.L_7 - .L_6)
.L_6:
        /*0004*/ 	.word	0x00000082


	//----- nvinfo : EIATTR_KPARAM_INFO
	.align		4
.L_7:
        /*0008*/ 	.byte	0x04, 0x17
        /*000a*/ 	.short	(.L_9 - .L_8)
.L_8:
        /*000c*/ 	.word	0x00000000
        /*0010*/ 	.short	0x0000
        /*0012*/ 	.short	0x0000
        /*0014*/ 	.byte	0x00, 0xf5, 0x21, 0x00


	//----- nvinfo : EIATTR_SPARSE_MMA_MASK
	.align		4
.L_9:
        /*0018*/ 	.byte	0x03, 0x50
        /*001a*/ 	.short	0x0000


	//----- nvinfo : EIATTR_MAXREG_COUNT
	.align		4
        /*001c*/ 	.byte	0x03, 0x1b
        /*001e*/ 	.short	0x00ff


	//----- nvinfo : EIATTR_NUM_BARRIERS
	.align		4
        /*0020*/ 	.byte	0x02, 0x4c
        /*0022*/ 	.byte	0x01
	.zero		1


	//----- nvinfo : EIATTR_MERCURY_ISA_VERSION
	.align		4
        /*0024*/ 	.byte	0x03, 0x5f
        /*0026*/ 	.short	0x0101


	//----- nvinfo : EIATTR_VRC_CTA_INIT_COUNT
	.align		4
        /*0028*/ 	.byte	0x02, 0x4a
	.zero		1
	.zero		1


	//----- nvinfo : EIATTR_EXIT_INSTR_OFFSETS
	.align		4
        /*002c*/ 	.byte	0x04, 0x1c
        /*002e*/ 	.short	(.L_11 - .L_10)


	//   ....[0]....
.L_10:
        /*0030*/ 	.word	0x00000be0


	//----- nvinfo : EIATTR_CRS_STACK_SIZE
	.align		4
.L_11:
        /*0034*/ 	.byte	0x04, 0x1e
        /*0036*/ 	.short	(.L_13 - .L_12)
.L_12:
        /*0038*/ 	.word	0x00000000


	//----- nvinfo : EIATTR_CBANK_PARAM_SIZE
	.align		4
.L_13:
        /*003c*/ 	.byte	0x03, 0x19
        /*003e*/ 	.short	0x0008


	//----- nvinfo : EIATTR_PARAM_CBANK
	.align		4
        /*0040*/ 	.byte	0x04, 0x0a
        /*0042*/ 	.short	(.L_15 - .L_14)
	.align		4
.L_14:
        /*0044*/ 	.word	index@(.nv.constant0._Z7SOR_addPf)
        /*0048*/ 	.short	0x0380
        /*004a*/ 	.short	0x0008


	//----- nvinfo : EIATTR_SW_WAR
	.align		4
.L_15:
        /*004c*/ 	.byte	0x04, 0x36
        /*004e*/ 	.short	(.L_17 - .L_16)
.L_16:
        /*0050*/ 	.word	0x00000008
.L_17:


//--------------------- .nv.callgraph             --------------------------
	.section	.nv.callgraph,"",@"SHT_CUDA_CALLGRAPH"
	.align	4
	.sectionentsize	8
	.align		4
        /*0000*/ 	.word	0x00000000
	.align		4
        /*0004*/ 	.word	0xffffffff
	.align		4
        /*0008*/ 	.word	0x00000000
	.align		4
        /*000c*/ 	.word	0xfffffffe
	.align		4
        /*0010*/ 	.word	0x00000000
	.align		4
        /*0014*/ 	.word	0xfffffffd
	.align		4
        /*0018*/ 	.word	0x00000000
	.align		4
        /*001c*/ 	.word	0xfffffffc


//--------------------- .text._Z7SOR_addPf        --------------------------
	.section	.text._Z7SOR_addPf,"ax",@progbits
	.align	128
        .global         _Z7SOR_addPf
        .type           _Z7SOR_addPf,@function
        .size           _Z7SOR_addPf,(.L_x_4 - _Z7SOR_addPf)
        .other          _Z7SOR_addPf,@"STO_CUDA_ENTRY STV_DEFAULT"
_Z7SOR_addPf:
.text._Z7SOR_addPf:
[----:B------:R-:W-:Y:S01]  /*0000*/  LDC R1, c[0x0][0x37c] ;  /* 0x0000df00ff017b82 */ /* 0x000fe20000000800 */
[----:B------:R-:W0:Y:S07]  /*0010*/  S2R R0, SR_TID.Y ;  /* 0x0000000000007919 */ /* 0x000e2e0000002200 */
[----:B------:R-:W1:Y:S01]  /*0020*/  LDC R9, c[0x0][0x360] ;  /* 0x0000d800ff097b82 */ /* 0x000e620000000800 */
[----:B------:R-:W1:Y:S01]  /*0030*/  LDCU UR6, c[0x0][0x364] ;  /* 0x00006c80ff0677ac */ /* 0x000e620008000800 */
[----:B------:R-:W2:Y:S01]  /*0040*/  S2R R3, SR_TID.X ;  /* 0x0000000000037919 */ /* 0x000ea20000002100 */
[----:B------:R-:W3:Y:S01]  /*0050*/  LDCU.64 UR4, c[0x0][0x358] ;  /* 0x00006b00ff0477ac */ /* 0x000ee20008000a00 */
[----:B-1----:R-:W-:Y:S01]  /*0060*/  IMAD R11, R9, UR6, RZ ;  /* 0x00000006090b7c24 */ /* 0x002fe2000f8e02ff */
[----:B0-----:R-:W-:-:S04]  /*0070*/  SHF.L.U32 R0, R0, 0xb, RZ ;  /* 0x0000000b00007819 */ /* 0x001fc800000006ff */
[----:B--23--:R-:W-:-:S07]  /*0080*/  LOP3.LUT R0, R0, R3, RZ, 0xfc, !PT ;  /* 0x0000000300007212 */ /* 0x00cfce00078efcff */
.L_x_2:
[----:B------:R-:W-:-:S04]  /*0090*/  LOP3.LUT P0, RZ, R0, 0x7ff, RZ, 0xc0, !PT ;  /* 0x000007ff00ff7812 */ /* 0x000fc8000780c0ff */
[----:B------:R-:W-:-:S13]  /*00a0*/  ISETP.LT.U32.OR P0, PT, R0, 0x800, !P0 ;  /* 0x000008000000780c */ /* 0x000fda0004701470 */
[----:B0-----:R-:W-:-:S05]  /*00b0*/  @!P0 IMAD R2, R0, -0x400801, RZ ;  /* 0xffbff7ff00028824 */ /* 0x001fca00078e02ff */
[----:B------:R-:W-:-:S04]  /*00c0*/  ISETP.GT.U32.AND P0, PT, R2, 0x200400, !P0 ;  /* 0x002004000200780c */ /* 0x000fc80004704070 */
[----:B------:R-:W-:-:S13]  /*00d0*/  ISETP.GT.U32.OR P0, PT, R0, 0x3ff800, !P0 ;  /* 0x003ff8000000780c */ /* 0x000fda0004704470 */
[----:B------:R-:W-:Y:S05]  /*00e0*/  @P0 BRA `(.L_x_0) ;  /* 0x0000000800b00947 */ /* 0x000fea0003800000 */
[----:B------:R-:W0:Y:S01]  /*00f0*/  LDC.64 R6, c[0x0][0x380] ;  /* 0x0000e000ff067b82 */ /* 0x000e220000000a00 */
[----:B------:R-:W-:Y:S01]  /*0100*/  IADD3 R5, PT, PT, -R9, R0, RZ ;  /* 0x0000000009057210 */ /* 0x000fe20007ffe1ff */
[----:B------:R-:W-:Y:S02]  /*0110*/  HFMA2 R8, -RZ, RZ, 0, 0 ;  /* 0x00000000ff087431 */ /* 0x000fe400000001ff */
[----:B0-----:R-:W-:-:S04]  /*0120*/  IMAD.WIDE.U32 R2, R0, 0x4, R6 ;  /* 0x0000000400027825 */ /* 0x001fc800078e0006 */
[----:B------:R-:W-:-:S04]  /*0130*/  IMAD.WIDE.U32 R6, R5, 0x4, R6 ;  /* 0x0000000405067825 */ /* 0x000fc800078e0006 */
[----:B------:R-:W-:-:S07]  /*0140*/  IMAD.WIDE R4, R9, 0x4, R2 ;  /* 0x0000000409047825 */ /* 0x000fce00078e0202 */
.L_x_1:
[----:B------:R-:W2:Y:S04]  /*0150*/  LDG.E R12, desc[UR4][R2.64+-0x4] ;  /* 0xfffffc04020c7981 */ /* 0x000ea8000c1e1900 */
[----:B------:R-:W2:Y:S04]  /*0160*/  LDG.E R13, desc[UR4][R2.64+0x4] ;  /* 0x00000404020d7981 */ /* 0x000ea8000c1e1900 */
[----:B0-----:R-:W3:Y:S04]  /*0170*/  LDG.E R15, desc[UR4][R6.64] ;  /* 0x00000004060f7981 */ /* 0x001ee8000c1e1900 */
[----:B------:R-:W4:Y:S04]  /*0180*/  LDG.E R17, desc[UR4][R4.64] ;  /* 0x0000000404117981 */ /* 0x000f28000c1e1900 */
[----:B------:R-:W5:Y:S01]  /*0190*/  LDG.E R10, desc[UR4][R2.64] ;  /* 0x00000004020a7981 */ /* 0x000f62000c1e1900 */
[----:B------:R-:W-:Y:S05]  /*01a0*/  WARPSYNC.ALL ;  /* 0x0000000000007948 */ /* 0x000fea0003800000 */
[----:B------:R-:W-:Y:S06]  /*01b0*/  BAR.SYNC.DEFER_BLOCKING 0x0 ;  /* 0x0000000000007b1d */ /* 0x000fec0000010000 */
[----:B------:R-:W5:Y:S01]  /*01c0*/  LDG.E R16, desc[UR4][R2.64] ;  /* 0x0000000402107981 */ /* 0x000f62000c1e1900 */
[----:B------:R-:W-:Y:S01]  /*01d0*/  UMOV UR6, 0x7ae147ae ;  /* 0x7ae147ae00067882 */ /* 0x000fe20000000000 */
[----:B------:R-:W-:Y:S01]  /*01e0*/  UMOV UR7, 0x3fffae14 ;  /* 0x3fffae1400077882 */ /* 0x000fe20000000000 */
[----:B--2---:R-:W-:-:S04]  /*01f0*/  FADD R14, R12, R13 ;  /* 0x0000000d0c0e7221 */ /* 0x004fc80000000000 */
[----:B---3--:R-:W-:-:S04]  /*0200*/  FADD R14, R14, R15 ;  /* 0x0000000f0e0e7221 */ /* 0x008fc80000000000 */
[----:B----4-:R-:W-:Y:S01]  /*0210*/  FADD R18, R14, R17 ;  /* 0x000000110e127221 */ /* 0x010fe20000000000 */
[----:B-----5:R-:W-:Y:S08]  /*0220*/  F2F.F64.F32 R12, R10 ;  /* 0x0000000a000c7310 */ /* 0x020ff00000201800 */
[----:B------:R-:W0:Y:S02]  /*0230*/  F2F.F64.F32 R14, R18 ;  /* 0x00000012000e7310 */ /* 0x000e240000201800 */
[----:B0-----:R-:W-:-:S10]  /*0240*/  DFMA R12, R14, -0.25, R12 ;  /* 0xbfd000000e0c782b */ /* 0x001fd4000000000c */
[----:B------:R-:W0:Y:S08]  /*0250*/  F2F.F32.F64 R12, R12 ;  /* 0x0000000c000c7310 */ /* 0x000e300000301000 */
[----:B------:R-:W-:Y:S08]  /*0260*/  F2F.F64.F32 R16, R16 ;  /* 0x0000001000107310 */ /* 0x000ff00000201800 */
[----:B0-----:R-:W0:Y:S02]  /*0270*/  F2F.F64.F32 R14, R12 ;  /* 0x0000000c000e7310 */ /* 0x001e240000201800 */
[----:B0-----:R-:W-:-:S10]  /*0280*/  DFMA R14, R14, -UR6, R16 ;  /* 0x800000060e0e7c2b */ /* 0x001fd40008000010 */
[----:B------:R-:W0:Y:S02]  /*0290*/  F2F.F32.F64 R15, R14 ;  /* 0x0000000e000f7310 */ /* 0x000e240000301000 */
[----:B0-----:R0:W-:Y:S01]  /*02a0*/  STG.E desc[UR4][R2.64], R15 ;  /* 0x0000000f02007986 */ /* 0x0011e2000c101904 */
[----:B------:R-:W-:Y:S06]  /*02b0*/  BAR.SYNC.DEFER_BLOCKING 0x0 ;  /* 0x0000000000007b1d */ /* 0x000fec0000010000 */
[----:B------:R-:W2:Y:S04]  /*02c0*/  LDG.E R17, desc[UR4][R2.64+-0x4] ;  /* 0xfffffc0402117981 */ /* 0x000ea8000c1e1900 */
[----:B------:R-:W2:Y:S04]  /*02d0*/  LDG.E R18, desc[UR4][R2.64+0x4] ;  /* 0x0000040402127981 */ /* 0x000ea8000c1e1900 */
[----:B------:R-:W3:Y:S04]  /*02e0*/  LDG.E R20, desc[UR4][R6.64] ;  /* 0x0000000406147981 */ /* 0x000ee8000c1e1900 */
[----:B------:R-:W4:Y:S04]  /*02f0*/  LDG.E R16, desc[UR4][R4.64] ;  /* 0x0000000404107981 */ /* 0x000f28000c1e1900 */
[----:B------:R-:W5:Y:S01]  /*0300*/  LDG.E R10, desc[UR4][R2.64] ;  /* 0x00000004020a7981 */ /* 0x000f62000c1e1900 */
[----:B------:R-:W-:Y:S06]  /*0310*/  BAR.SYNC.DEFER_BLOCKING 0x0 ;  /* 0x0000000000007b1d */ /* 0x000fec0000010000 */
[----:B------:R-:W5:Y:S01]  /*0320*/  LDG.E R19, desc[UR4][R2.64] ;  /* 0x0000000402137981 */ /* 0x000f62000c1e1900 */
[----:B--2---:R-:W-:-:S04]  /*0330*/  FADD R17, R17, R18 ;  /* 0x0000001211117221 */ /* 0x004fc80000000000 */
[----:B---3--:R-:W-:-:S04]  /*0340*/  FADD R17, R17, R20 ;  /* 0x0000001411117221 */ /* 0x008fc80000000000 */
[----:B----4-:R-:W-:Y:S01]  /*0350*/  FADD R18, R17, R16 ;  /* 0x0000001011127221 */ /* 0x010fe20000000000 */
[----:B-----5:R-:W-:Y:S08]  /*0360*/  F2F.F64.F32 R12, R10 ;  /* 0x0000000a000c7310 */ /* 0x020ff00000201800 */
[----:B0-----:R-:W0:Y:S02]  /*0370*/  F2F.F64.F32 R14, R18 ;  /* 0x00000012000e7310 */ /* 0x001e240000201800 */
        /* <DEDUP_REMOVED lines=115> */
[----:B------:R-:W-:-:S04]  /*0ab0*/  IADD3 R8, PT, PT, R8, 0x8, RZ ;  /* 0x0000000808087810 */ /* 0x000fc80007ffe0ff */
[----:B------:R-:W-:Y:S01]  /*0ac0*/  ISETP.NE.AND P0, PT, R8, 0x7d0, PT ;  /* 0x000007d00800780c */ /* 0x000fe20003f05270 */
        /* <DEDUP_REMOVED lines=13> */
[----:B------:R-:W-:Y:S05]  /*0ba0*/  @P0 BRA `(.L_x_1) ;  /* 0xfffffff400680947 */ /* 0x000fea000383ffff */
.L_x_0:
[----:B------:R-:W-:-:S04]  /*0bb0*/  IADD3 R0, PT, PT, R11, R0, RZ ;  /* 0x000000000b007210 */ /* 0x000fc80007ffe0ff */
[----:B------:R-:W-:-:S13]  /*0bc0*/  ISETP.GE.U32.AND P0, PT, R0, 0x400000, PT ;  /* 0x004000000000780c */ /* 0x000fda0003f06070 */
[----:B------:R-:W-:Y:S05]  /*0bd0*/  @!P0 BRA `(.L_x_2) ;  /* 0xfffffff4002c8947 */ /* 0x000fea000383ffff */
[----:B------:R-:W-:Y:S05]  /*0be0*/  EXIT ;  /* 0x000000000000794d */ /* 0x000fea0003800000 */
.L_x_3:
[----:B------:R-:W-:-:S00]  /*0bf0*/  BRA `(.L_x_3) ;  /* 0xfffffffc00fc7947 */ /* 0x000fc0000383ffff */
[----:B------:R-:W-:-:S00]  /*0c00*/  NOP ;  /* 0x0000000000007918 */ /* 0x000fc00000000000 */
[----:B------:R-:W-:-:S00]  /*0c10*/  NOP ;  /* 0x0000000000007918 */ /* 0x000fc00000000000 */
[----:B------:R-:W-:-:S00]  /*0c20*/  NOP ;  /* 0x0000000000007918 */ /* 0x000fc00000000000 */
[----:B------:R-:W-:-:S00]  /*0c30*/  NOP ;  /* 0x0000000000007918 */ /* 0x000fc00000000000 */
[----:B------:R-:W-:-:S00]  /*0c40*/  NOP ;  /* 0x0000000000007918 */ /* 0x000fc00000000000 */
[----:B------:R-:W-:-:S00]  /*0c50*/  NOP ;  /* 0x0000000000007918 */ /* 0x000fc00000000000 */
[----:B------:R-:W-:-:S00]  /*0c60*/  NOP ;  /* 0x0000000000007918 */ /* 0x000fc00000000000 */
[----:B------:R-:W-:-:S00]  /*0c70*/  NOP ;  /* 0x0000000000007918 */ /* 0x000fc00000000000 */
.L_x_4:


//--------------------- .nv.shared.reserved.0     --------------------------
	.section	.nv.shared.reserved.0,"aw",@nobits
	.weak		__nv_reservedSMEM_offset_0_alias
	.size		__nv_reservedSMEM_offset_0_alias, 0, 64
	.other		__nv_reservedSMEM_offset_0_alias,@"STO_CUDA_RESERVED_SHARED STV_DEFAULT"
__nv_reservedSMEM_offset_0_alias:
	.zero		0
	.zero		64


//--------------------- .nv.constant0._Z7SOR_addPf --------------------------
	.section	.nv.constant0._Z7SOR_addPf,"a",@progbits
	.sectionflags	@""
	.align	4
.nv.constant0._Z7SOR_addPf:
	.zero		904


//--------------------- SYMBOLS --------------------------

	.type		.nv.reservedSmem.offset0,@object
	.size		.nv.reservedSmem.offset0,0x4
